//
// Generated by NVIDIA NVVM Compiler
//
// Compiler Build ID: CL-36424714
// Cuda compilation tools, release 13.0, V13.0.88
// Based on NVVM 20.0.0
//

.version 9.0
.target sm_100
.address_size 64

	// .globl	_Z6conv1DPiS_i
.const .align 4 .b8 d_Filter[20];

.visible .entry _Z6conv1DPiS_i(
	.param .u64 .ptr .align 1 _Z6conv1DPiS_i_param_0,
	.param .u64 .ptr .align 1 _Z6conv1DPiS_i_param_1,
	.param .u32 _Z6conv1DPiS_i_param_2
)
{
	.reg .pred 	%p<15>;
	.reg .b32 	%r<36>;
	.reg .b64 	%rd<17>;

	ld.param.u64 	%rd3, [_Z6conv1DPiS_i_param_0];
	ld.param.u64 	%rd2, [_Z6conv1DPiS_i_param_1];
	ld.param.u32 	%r15, [_Z6conv1DPiS_i_param_2];
	cvta.to.global.u64 	%rd1, %rd3;
	mov.u32 	%r16, %ctaid.x;
	mov.u32 	%r17, %ntid.x;
	mov.u32 	%r18, %tid.x;
	mad.lo.s32 	%r1, %r16, %r17, %r18;
	setp.ge.s32 	%p1, %r1, %r15;
	@%p1 bra 	$L__BB0_12;
	add.s32 	%r2, %r1, -2;
	setp.lt.s32 	%p2, %r1, 2;
	setp.ge.s32 	%p3, %r2, %r15;
	mov.b32 	%r32, 0;
	or.pred  	%p4, %p2, %p3;
	@%p4 bra 	$L__BB0_3;
	mul.wide.u32 	%rd4, %r2, 4;
	add.s64 	%rd5, %rd1, %rd4;
	ld.global.u32 	%r20, [%rd5];
	ld.const.u32 	%r21, [d_Filter];
	mul.lo.s32 	%r32, %r21, %r20;
$L__BB0_3:
	setp.lt.s32 	%p5, %r1, 1;
	setp.gt.s32 	%p6, %r1, %r15;
	or.pred  	%p7, %p5, %p6;
	@%p7 bra 	$L__BB0_5;
	add.s32 	%r22, %r1, -1;
	mul.wide.u32 	%rd6, %r22, 4;
	add.s64 	%rd7, %rd1, %rd6;
	ld.global.u32 	%r23, [%rd7];
	ld.const.u32 	%r24, [d_Filter+4];
	mad.lo.s32 	%r32, %r24, %r23, %r32;
$L__BB0_5:
	setp.lt.s32 	%p8, %r1, 0;
	@%p8 bra 	$L__BB0_7;
	mul.wide.u32 	%rd8, %r1, 4;
	add.s64 	%rd9, %rd1, %rd8;
	ld.global.u32 	%r25, [%rd9];
	ld.const.u32 	%r26, [d_Filter+8];
	mad.lo.s32 	%r32, %r26, %r25, %r32;
$L__BB0_7:
	add.s32 	%r9, %r1, 1;
	setp.lt.s32 	%p9, %r1, -1;
	setp.ge.s32 	%p10, %r9, %r15;
	or.pred  	%p11, %p9, %p10;
	@%p11 bra 	$L__BB0_9;
	mul.wide.u32 	%rd10, %r9, 4;
	add.s64 	%rd11, %rd1, %rd10;
	ld.global.u32 	%r27, [%rd11];
	ld.const.u32 	%r28, [d_Filter+12];
	mad.lo.s32 	%r32, %r28, %r27, %r32;
$L__BB0_9:
	add.s32 	%r12, %r1, 2;
	setp.lt.s32 	%p12, %r1, -2;
	setp.ge.s32 	%p13, %r12, %r15;
	or.pred  	%p14, %p12, %p13;
	@%p14 bra 	$L__BB0_11;
	mul.wide.u32 	%rd12, %r12, 4;
	add.s64 	%rd13, %rd1, %rd12;
	ld.global.u32 	%r29, [%rd13];
	ld.const.u32 	%r30, [d_Filter+16];
	mad.lo.s32 	%r32, %r30, %r29, %r32;
$L__BB0_11:
	cvta.to.global.u64 	%rd14, %rd2;
	mul.wide.s32 	%rd15, %r1, 4;
	add.s64 	%rd16, %rd14, %rd15;
	st.global.u32 	[%rd16], %r32;
$L__BB0_12:
	ret;

}


// ===== COMPILED SASS (sm_100) =====

	.target	sm_100

	.elftype	@"ET_EXEC"


//--------------------- .note.nv.tkinfo           --------------------------
	.section	.note.nv.tkinfo,"",@"SHT_NOTE"
	.sectionflags	@"SHF_NOTE_NV_TKINFO"
	.tkinfo
        /*0018*/ 	.word	0x00000002
        /*0030*/ 	.string	""
        /*0030*/ 	.string	"ptxas"
        /*0030*/ 	.string	"Cuda compilation tools, release 13.0, V13.0.88"
        /*0030*/ 	.string	"Build cuda_13.0.r13.0/compiler.36424714_0"
        /*0030*/ 	.string	"-arch sm_100 -m 64 "



//--------------------- .note.nv.cuinfo           --------------------------
	.section	.note.nv.cuinfo,"",@"SHT_NOTE"
	.sectionflags	@"SHF_NOTE_NV_CUINFO"
        /*0018*/ 	.short	0x0002
        /*001a*/ 	.short	0x0064
        /*001c*/ 	.short	0x0082
	.zero		2


//--------------------- .nv.info                  --------------------------
	.section	.nv.info,"",@"SHT_CUDA_INFO"
	.align	4


	//----- nvinfo : EIATTR_REGCOUNT
	.align		4
        /*0000*/ 	.byte	0x04, 0x2f
        /*0002*/ 	.short	(.L_2 - .L_1)
	.align		4
.L_1:
        /*0004*/ 	.word	index@(_Z6conv1DPiS_i)
        /*0008*/ 	.word	0x00000016


	//----- nvinfo : EIATTR_FRAME_SIZE
	.align		4
.L_2:
        /*000c*/ 	.byte	0x04, 0x11
        /*000e*/ 	.short	(.L_4 - .L_3)
	.align		4
.L_3:
        /*0010*/ 	.word	index@(_Z6conv1DPiS_i)
        /*0014*/ 	.word	0x00000000


	//----- nvinfo : EIATTR_MIN_STACK_SIZE
	.align		4
.L_4:
        /*0018*/ 	.byte	0x04, 0x12
        /*001a*/ 	.short	(.L_6 - .L_5)
	.align		4
.L_5:
        /*001c*/ 	.word	index@(_Z6conv1DPiS_i)
        /*0020*/ 	.word	0x00000000
.L_6:


//--------------------- .nv.compat                --------------------------
	.section	.nv.compat,"",@"SHT_CUDA_COMPAT_INFO"
	.align	4
        /*0000*/ 	.byte	0x02, 0x09, 0x00, 0x00, 0x02, 0x02, 0x01, 0x00, 0x02, 0x05, 0x05, 0x00, 0x03, 0x07, 0x01, 0x01
        /*0010*/ 	.byte	0x02, 0x03, 0x00, 0x00, 0x02, 0x06, 0x01, 0x00, 0x04, 0x0b, 0x08, 0x00, 0x09, 0x00, 0x00, 0x00
        /*0020*/ 	.byte	0x00, 0x00, 0x00, 0x00


//--------------------- .nv.info._Z6conv1DPiS_i   --------------------------
	.section	.nv.info._Z6conv1DPiS_i,"",@"SHT_CUDA_INFO"
	.sectionflags	@""
	.align	4


	//----- nvinfo : EIATTR_CUDA_API_VERSION
	.align		4
        /*0000*/ 	.byte	0x04, 0x37
        /*0002*/ 	.short	(.L_8 - .L_7)
.L_7:
        /*0004*/ 	.word	0x00000082


	//----- nvinfo : EIATTR_KPARAM_INFO
	.align		4
.L_8:
        /*0008*/ 	.byte	0x04, 0x17
        /*000a*/ 	.short	(.L_10 - .L_9)
.L_9:
        /*000c*/ 	.word	0x00000000
        /*0010*/ 	.short	0x0002
        /*0012*/ 	.short	0x0010
        /*0014*/ 	.byte	0x00, 0xf0, 0x11, 0x00


	//----- nvinfo : EIATTR_KPARAM_INFO
	.align		4
.L_10:
        /*0018*/ 	.byte	0x04, 0x17
        /*001a*/ 	.short	(.L_12 - .L_11)
.L_11:
        /*001c*/ 	.word	0x00000000
        /*0020*/ 	.short	0x0001
        /*0022*/ 	.short	0x0008
        /*0024*/ 	.byte	0x00, 0xf5, 0x21, 0x00


	//----- nvinfo : EIATTR_KPARAM_INFO
	.align		4
.L_12:
        /*0028*/ 	.byte	0x04, 0x17
        /*002a*/ 	.short	(.L_14 - .L_13)
.L_13:
        /*002c*/ 	.word	0x00000000
        /*0030*/ 	.short	0x0000
        /*0032*/ 	.short	0x0000
        /*0034*/ 	.byte	0x00, 0xf5, 0x21, 0x00


	//----- nvinfo : EIATTR_SPARSE_MMA_MASK
	.align		4
.L_14:
        /*0038*/ 	.byte	0x03, 0x50
        /*003a*/ 	.short	0x0000


	//----- nvinfo : EIATTR_MAXREG_COUNT
	.align		4
        /*003c*/ 	.byte	0x03, 0x1b
        /*003e*/ 	.short	0x00ff


	//----- nvinfo : EIATTR_MERCURY_ISA_VERSION
	.align		4
        /*0040*/ 	.byte	0x03, 0x5f
        /*0042*/ 	.short	0x0101


	//----- nvinfo : EIATTR_VRC_CTA_INIT_COUNT
	.align		4
        /*0044*/ 	.byte	0x02, 0x4a
	.zero		1
	.zero		1


	//----- nvinfo : EIATTR_EXIT_INSTR_OFFSETS
	.align		4
        /*0048*/ 	.byte	0x04, 0x1c
        /*004a*/ 	.short	(.L_16 - .L_15)


	//   ....[0]....
.L_15:
        /*004c*/ 	.word	0x00000070


	//   ....[1]....
        /*0050*/ 	.word	0x00000330


	//----- nvinfo : EIATTR_CBANK_PARAM_SIZE
	.align		4
.L_16:
        /*0054*/ 	.byte	0x03, 0x19
        /*0056*/ 	.short	0x0014


	//----- nvinfo : EIATTR_PARAM_CBANK
	.align		4
        /*0058*/ 	.byte	0x04, 0x0a
        /*005a*/ 	.short	(.L_18 - .L_17)
	.align		4
.L_17:
        /*005c*/ 	.word	index@(.nv.constant0._Z6conv1DPiS_i)
        /*0060*/ 	.short	0x0380
        /*0062*/ 	.short	0x0014


	//----- nvinfo : EIATTR_SW_WAR
	.align		4
.L_18:
        /*0064*/ 	.byte	0x04, 0x36
        /*0066*/ 	.short	(.L_20 - .L_19)
.L_19:
        /*0068*/ 	.word	0x00000008
.L_20:


//--------------------- .nv.callgraph             --------------------------
	.section	.nv.callgraph,"",@"SHT_CUDA_CALLGRAPH"
	.align	4
	.sectionentsize	8
	.align		4
        /*0000*/ 	.word	0x00000000
	.align		4
        /*0004*/ 	.word	0xffffffff
	.align		4
        /*0008*/ 	.word	0x00000000
	.align		4
        /*000c*/ 	.word	0xfffffffe
	.align		4
        /*0010*/ 	.word	0x00000000
	.align		4
        /*0014*/ 	.word	0xfffffffd
	.align		4
        /*0018*/ 	.word	0x00000000
	.align		4
        /*001c*/ 	.word	0xfffffffc


//--------------------- .nv.constant3             --------------------------
	.section	.nv.constant3,"a",@progbits
	.align	4
.nv.constant3:
	.type		d_Filter,@object
	.size		d_Filter,(.L_0 - d_Filter)
d_Filter:
	.zero		20
.L_0:


//--------------------- .text._Z6conv1DPiS_i      --------------------------
	.section	.text._Z6conv1DPiS_i,"ax",@progbits
	.align	128
        .global         _Z6conv1DPiS_i
        .type           _Z6conv1DPiS_i,@function
        .size           _Z6conv1DPiS_i,(.L_x_1 - _Z6conv1DPiS_i)
        .other          _Z6conv1DPiS_i,@"STO_CUDA_ENTRY STV_DEFAULT"
_Z6conv1DPiS_i:
.text._Z6conv1DPiS_i:
[----:B------:R-:W-:Y:S01]  /*0000*/  LDC R1, c[0x0][0x37c] ;  /* 0x0000df00ff017b82 */ /* 0x000fe20000000800 */
[----:B------:R-:W0:Y:S07]  /*0010*/  S2R R3, SR_TID.X ;  /* 0x0000000000037919 */ /* 0x000e2e0000002100 */
[----:B------:R-:W0:Y:S01]  /*0020*/  S2UR UR4, SR_CTAID.X ;  /* 0x00000000000479c3 */ /* 0x000e220000002500 */
[----:B------:R-:W1:Y:S07]  /*0030*/  LDCU UR6, c[0x0][0x390] ;  /* 0x00007200ff0677ac */ /* 0x000e6e0008000800 */
[----:B------:R-:W0:Y:S02]  /*0040*/  LDC R0, c[0x0][0x360] ;  /* 0x0000d800ff007b82 */ /* 0x000e240000000800 */
[----:B0-----:R-:W-:-:S05]  /*0050*/  IMAD R0, R0, UR4, R3 ;  /* 0x0000000400007c24 */ /* 0x001fca000f8e0203 */
[----:B-1----:R-:W-:-:S13]  /*0060*/  ISETP.GE.AND P0, PT, R0, UR6, PT ;  /* 0x0000000600007c0c */ /* 0x002fda000bf06270 */
[----:B------:R-:W-:Y:S05]  /*0070*/  @P0 EXIT ;  /* 0x000000000000094d */ /* 0x000fea0003800000 */
[C---:B------:R-:W-:Y:S01]  /*0080*/  IADD3 R13, PT, PT, R0.reuse, -0x2, RZ ;  /* 0xfffffffe000d7810 */ /* 0x040fe20007ffe0ff */
[----:B------:R-:W0:Y:S01]  /*0090*/  LDCU.64 UR4, c[0x0][0x358] ;  /* 0x00006b00ff0477ac */ /* 0x000e220008000a00 */
[C---:B------:R-:W-:Y:S02]  /*00a0*/  ISETP.GT.AND P1, PT, R0.reuse, UR6, PT ;  /* 0x0000000600007c0c */ /* 0x040fe4000bf24270 */
[----:B------:R-:W-:Y:S02]  /*00b0*/  ISETP.GE.AND P0, PT, R13, UR6, PT ;  /* 0x000000060d007c0c */ /* 0x000fe4000bf06270 */
[C---:B------:R-:W-:Y:S02]  /*00c0*/  IADD3 R17, PT, PT, R0.reuse, 0x1, RZ ;  /* 0x0000000100117810 */ /* 0x040fe40007ffe0ff */
[C---:B------:R-:W-:Y:S02]  /*00d0*/  ISETP.LT.OR P0, PT, R0.reuse, 0x2, P0 ;  /* 0x000000020000780c */ /* 0x040fe40000701670 */
[----:B------:R-:W-:-:S02]  /*00e0*/  ISETP.LT.OR P1, PT, R0, 0x1, P1 ;  /* 0x000000010000780c */ /* 0x000fc40000f21670 */
[C---:B------:R-:W-:Y:S02]  /*00f0*/  ISETP.GE.AND P4, PT, R0.reuse, RZ, PT ;  /* 0x000000ff0000720c */ /* 0x040fe40003f86270 */
[----:B------:R-:W-:Y:S02]  /*0100*/  ISETP.GE.AND P3, PT, R17, UR6, PT ;  /* 0x0000000611007c0c */ /* 0x000fe4000bf66270 */
[C---:B------:R-:W-:Y:S02]  /*0110*/  IADD3 R19, PT, PT, R0.reuse, 0x2, RZ ;  /* 0x0000000200137810 */ /* 0x040fe40007ffe0ff */
[C---:B------:R-:W-:Y:S02]  /*0120*/  ISETP.LT.OR P3, PT, R0.reuse, -0x1, P3 ;  /* 0xffffffff0000780c */ /* 0x040fe40001f61670 */
[----:B------:R-:W-:Y:S01]  /*0130*/  ISETP.GE.AND P2, PT, R19, UR6, PT ;  /* 0x0000000613007c0c */ /* 0x000fe2000bf46270 */
[----:B------:R-:W1:Y:S02]  /*0140*/  @!P0 LDC.64 R6, c[0x0][0x380] ;  /* 0x0000e000ff068b82 */ /* 0x000e640000000a00 */
[----:B------:R-:W-:-:S02]  /*0150*/  @!P1 IADD3 R15, PT, PT, R0, -0x1, RZ ;  /* 0xffffffff000f9810 */ /* 0x000fc40007ffe0ff */
[----:B------:R-:W-:-:S04]  /*0160*/  ISETP.LT.OR P2, PT, R0, -0x2, P2 ;  /* 0xfffffffe0000780c */ /* 0x000fc80001741670 */
[----:B------:R-:W2:Y:S08]  /*0170*/  @!P1 LDC.64 R8, c[0x0][0x380] ;  /* 0x0000e000ff089b82 */ /* 0x000eb00000000a00 */
[----:B------:R-:W3:Y:S08]  /*0180*/  @P4 LDC.64 R10, c[0x0][0x380] ;  /* 0x0000e000ff0a4b82 */ /* 0x000ef00000000a00 */
[----:B------:R-:W4:Y:S01]  /*0190*/  @!P3 LDC.64 R4, c[0x0][0x380] ;  /* 0x0000e000ff04bb82 */ /* 0x000f220000000a00 */
[----:B-1----:R-:W-:-:S06]  /*01a0*/  @!P0 IMAD.WIDE.U32 R6, R13, 0x4, R6 ;  /* 0x000000040d068825 */ /* 0x002fcc00078e0006 */
[----:B0-----:R0:W5:Y:S01]  /*01b0*/  @!P0 LDG.E R6, desc[UR4][R6.64] ;  /* 0x0000000406068981 */ /* 0x001162000c1e1900 */
[----:B------:R-:W1:Y:S01]  /*01c0*/  @!P2 LDC.64 R2, c[0x0][0x380] ;  /* 0x0000e000ff02ab82 */ /* 0x000e620000000a00 */
[----:B--2---:R-:W-:-:S06]  /*01d0*/  @!P1 IMAD.WIDE.U32 R8, R15, 0x4, R8 ;  /* 0x000000040f089825 */ /* 0x004fcc00078e0008 */
[----:B------:R2:W5:Y:S01]  /*01e0*/  @!P1 LDG.E R8, desc[UR4][R8.64] ;  /* 0x0000000408089981 */ /* 0x000562000c1e1900 */
[----:B---3--:R-:W-:Y:S01]  /*01f0*/  @P4 IMAD.WIDE.U32 R10, R0, 0x4, R10 ;  /* 0x00000004000a4825 */ /* 0x008fe200078e000a */
[----:B------:R-:W5:Y:S05]  /*0200*/  @!P0 LDC R15, c[0x3][RZ] ;  /* 0x00c00000ff0f8b82 */ /* 0x000f6a0000000800 */
[----:B------:R-:W3:Y:S01]  /*0210*/  @P4 LDG.E R10, desc[UR4][R10.64] ;  /* 0x000000040a0a4981 */ /* 0x000ee2000c1e1900 */
[----:B----4-:R-:W-:Y:S02]  /*0220*/  @!P3 IMAD.WIDE.U32 R4, R17, 0x4, R4 ;  /* 0x000000041104b825 */ /* 0x010fe400078e0004 */
[----:B------:R-:W4:Y:S04]  /*0230*/  @!P1 LDC R16, c[0x3][0x4] ;  /* 0x00c00100ff109b82 */ /* 0x000f280000000800 */
[----:B------:R-:W3:Y:S01]  /*0240*/  @!P3 LDG.E R4, desc[UR4][R4.64] ;  /* 0x000000040404b981 */ /* 0x000ee2000c1e1900 */
[----:B-1----:R-:W-:-:S03]  /*0250*/  @!P2 IMAD.WIDE.U32 R2, R19, 0x4, R2 ;  /* 0x000000041302a825 */ /* 0x002fc600078e0002 */
[----:B------:R-:W3:Y:S02]  /*0260*/  @P4 LDC R17, c[0x3][0x8] ;  /* 0x00c00200ff114b82 */ /* 0x000ee40000000800 */
[----:B------:R1:W3:Y:S06]  /*0270*/  @!P2 LDG.E R14, desc[UR4][R2.64] ;  /* 0x00000004020ea981 */ /* 0x0002ec000c1e1900 */
[----:B------:R-:W3:Y:S01]  /*0280*/  @!P3 LDC R18, c[0x3][0xc] ;  /* 0x00c00300ff12bb82 */ /* 0x000ee20000000800 */
[----:B0-----:R-:W-:-:S07]  /*0290*/  HFMA2 R7, -RZ, RZ, 0, 0 ;  /* 0x00000000ff077431 */ /* 0x001fce00000001ff */
[----:B------:R-:W1:Y:S08]  /*02a0*/  LDC.64 R12, c[0x0][0x388] ;  /* 0x0000e200ff0c7b82 */ /* 0x000e700000000a00 */
[----:B--2---:R-:W0:Y:S01]  /*02b0*/  @!P2 LDC R9, c[0x3][0x10] ;  /* 0x00c00400ff09ab82 */ /* 0x004e220000000800 */
[----:B-1----:R-:W-:-:S04]  /*02c0*/  IMAD.WIDE R2, R0, 0x4, R12 ;  /* 0x0000000400027825 */ /* 0x002fc800078e020c */
[----:B-----5:R-:W-:-:S04]  /*02d0*/  @!P0 IMAD R7, R6, R15, RZ ;  /* 0x0000000f06078224 */ /* 0x020fc800078e02ff */
[----:B----4-:R-:W-:-:S04]  /*02e0*/  @!P1 IMAD R7, R8, R16, R7 ;  /* 0x0000001008079224 */ /* 0x010fc800078e0207 */
[----:B---3--:R-:W-:-:S04]  /*02f0*/  @P4 IMAD R7, R10, R17, R7 ;  /* 0x000000110a074224 */ /* 0x008fc800078e0207 */
[----:B------:R-:W-:-:S04]  /*0300*/  @!P3 IMAD R7, R4, R18, R7 ;  /* 0x000000120407b224 */ /* 0x000fc800078e0207 */
[----:B0-----:R-:W-:-:S05]  /*0310*/  @!P2 IMAD R7, R14, R9, R7 ;  /* 0x000000090e07a224 */ /* 0x001fca00078e0207 */
[----:B------:R-:W-:Y:S01]  /*0320*/  STG.E desc[UR4][R2.64], R7 ;  /* 0x0000000702007986 */ /* 0x000fe2000c101904 */
[----:B------:R-:W-:Y:S05]  /*0330*/  EXIT ;  /* 0x000000000000794d */ /* 0x000fea0003800000 */
.L_x_0:
[----:B------:R-:W-:-:S00]  /*0340*/  BRA `(.L_x_0) ;  /* 0xfffffffc00fc7947 */ /* 0x000fc0000383ffff */
[----:B------:R-:W-:-:S00]  /*0350*/  NOP ;  /* 0x0000000000007918 */ /* 0x000fc00000000000 */
        /* <DEDUP_REMOVED lines=10> */
.L_x_1:


//--------------------- .nv.shared.reserved.0     --------------------------
	.section	.nv.shared.reserved.0,"aw",@nobits
	.weak		__nv_reservedSMEM_offset_0_alias
	.size		__nv_reservedSMEM_offset_0_alias, 0, 64
	.other		__nv_reservedSMEM_offset_0_alias,@"STO_CUDA_RESERVED_SHARED STV_DEFAULT"
__nv_reservedSMEM_offset_0_alias:
	.zero		0
	.zero		64


//--------------------- .nv.constant0._Z6conv1DPiS_i --------------------------
	.section	.nv.constant0._Z6conv1DPiS_i,"a",@progbits
	.sectionflags	@""
	.align	4
.nv.constant0._Z6conv1DPiS_i:
	.zero		916


//--------------------- SYMBOLS --------------------------

	.type		.nv.reservedSmem.offset0,@object
	.size		.nv.reservedSmem.offset0,0x4
